	.headerflags	@"EF_CUDA_TEXMODE_UNIFIED EF_CUDA_64BIT_ADDRESS EF_CUDA_ACCELERATORS EF_CUDA_SM90 EF_CUDA_VIRTUAL_SM(EF_CUDA_SM90)"
	.elftype	@"ET_EXEC"


//--------------------- .nv.info                  --------------------------
	.section	.nv.info,"",@"SHT_CUDA_INFO"
	.align	4


	//----- nvinfo : EIATTR_REGCOUNT
	.align		4
        /*0000*/ 	.byte	0x04, 0x2f
        /*0002*/ 	.short	(.L_1 - .L_0)
	.align		4
.L_0:
        /*0004*/ 	.word	index@(triton_poi_fused__euclidean_dist_33)
        /*0008*/ 	.word	0x00000010


	//----- nvinfo : EIATTR_MIN_STACK_SIZE
	.align		4
.L_1:
        /*000c*/ 	.byte	0x04, 0x12
        /*000e*/ 	.short	(.L_3 - .L_2)
	.align		4
.L_2:
        /*0010*/ 	.word	index@(triton_poi_fused__euclidean_dist_33)
        /*0014*/ 	.word	0x00000000


	//----- nvinfo : EIATTR_FRAME_SIZE
	.align		4
.L_3:
        /*0018*/ 	.byte	0x04, 0x11
        /*001a*/ 	.short	(.L_5 - .L_4)
	.align		4
.L_4:
        /*001c*/ 	.word	index@(triton_poi_fused__euclidean_dist_33)
        /*0020*/ 	.word	0x00000000


	//----- nvinfo : EIATTR_MIN_STACK_SIZE
	.align		4
.L_5:
        /*0024*/ 	.byte	0x04, 0x12
        /*0026*/ 	.short	(.L_7 - .L_6)
	.align		4
.L_6:
        /*0028*/ 	.word	index@(triton_poi_fused__euclidean_dist_33)
        /*002c*/ 	.word	0x00000000
.L_7:


//--------------------- .nv.info.triton_poi_fused__euclidean_dist_33 --------------------------
	.section	.nv.info.triton_poi_fused__euclidean_dist_33,"",@"SHT_CUDA_INFO"
	.sectionflags	@""
	.align	4


	//----- nvinfo : EIATTR_CUDA_API_VERSION
	.align		4
        /*0000*/ 	.byte	0x04, 0x37
        /*0002*/ 	.short	(.L_9 - .L_8)
.L_8:
        /*0004*/ 	.word	0x0000007c


	//----- nvinfo : EIATTR_KPARAM_INFO
	.align		4
.L_9:
        /*0008*/ 	.byte	0x04, 0x17
        /*000a*/ 	.short	(.L_11 - .L_10)
.L_10:
        /*000c*/ 	.word	0x00000000
        /*0010*/ 	.short	0x0002
        /*0012*/ 	.short	0x0010
        /*0014*/ 	.byte	0x00, 0xf0, 0x11, 0x00


	//----- nvinfo : EIATTR_KPARAM_INFO
	.align		4
.L_11:
        /*0018*/ 	.byte	0x04, 0x17
        /*001a*/ 	.short	(.L_13 - .L_12)
.L_12:
        /*001c*/ 	.word	0x00000000
        /*0020*/ 	.short	0x0001
        /*0022*/ 	.short	0x0008
        /*0024*/ 	.byte	0x00, 0xf4, 0x21, 0x00


	//----- nvinfo : EIATTR_KPARAM_INFO
	.align		4
.L_13:
        /*0028*/ 	.byte	0x04, 0x17
        /*002a*/ 	.short	(.L_15 - .L_14)
.L_14:
        /*002c*/ 	.word	0x00000000
        /*0030*/ 	.short	0x0000
        /*0032*/ 	.short	0x0000
        /*0034*/ 	.byte	0x00, 0xf4, 0x21, 0x00


	//----- nvinfo : EIATTR_SPARSE_MMA_MASK
	.align		4
.L_15:
        /*0038*/ 	.byte	0x03, 0x50
        /*003a*/ 	.short	0x0000


	//----- nvinfo : EIATTR_MAXREG_COUNT
	.align		4
        /*003c*/ 	.byte	0x03, 0x1b
        /*003e*/ 	.short	0x00ff


	//----- nvinfo : EIATTR_EXIT_INSTR_OFFSETS
	.align		4
        /*0040*/ 	.byte	0x04, 0x1c
        /*0042*/ 	.short	(.L_17 - .L_16)


	//   ....[0]....
.L_16:
        /*0044*/ 	.word	0x000002a0


	//   ....[1]....
        /*0048*/ 	.word	0x000002c0


	//----- nvinfo : EIATTR_REQNTID
	.align		4
.L_17:
        /*004c*/ 	.byte	0x04, 0x10
        /*004e*/ 	.short	(.L_19 - .L_18)
.L_18:
        /*0050*/ 	.word	0x00000020
        /*0054*/ 	.word	0x00000001
        /*0058*/ 	.word	0x00000001


	//----- nvinfo : EIATTR_CBANK_PARAM_SIZE
	.align		4
.L_19:
        /*005c*/ 	.byte	0x03, 0x19
        /*005e*/ 	.short	0x0014


	//----- nvinfo : EIATTR_PARAM_CBANK
	.align		4
        /*0060*/ 	.byte	0x04, 0x0a
        /*0062*/ 	.short	(.L_21 - .L_20)
	.align		4
.L_20:
        /*0064*/ 	.word	index@(.nv.constant0.triton_poi_fused__euclidean_dist_33)
        /*0068*/ 	.short	0x0210
        /*006a*/ 	.short	0x0014


	//----- nvinfo : EIATTR_SW_WAR
	.align		4
.L_21:
        /*006c*/ 	.byte	0x04, 0x36
        /*006e*/ 	.short	(.L_23 - .L_22)
.L_22:
        /*0070*/ 	.word	0x00000008
.L_23:


//--------------------- .nv.callgraph             --------------------------
	.section	.nv.callgraph,"",@"SHT_CUDA_CALLGRAPH"
	.align	4
	.sectionentsize	8
	.align		4
        /*0000*/ 	.word	0x00000000
	.align		4
        /*0004*/ 	.word	0xffffffff
	.align		4
        /*0008*/ 	.word	0x00000000
	.align		4
        /*000c*/ 	.word	0xfffffffe
	.align		4
        /*0010*/ 	.word	0x00000000
	.align		4
        /*0014*/ 	.word	0xfffffffd
	.align		4
        /*0018*/ 	.word	0x00000000
	.align		4
        /*001c*/ 	.word	0xfffffffc


//--------------------- .text.triton_poi_fused__euclidean_dist_33 --------------------------
	.section	.text.triton_poi_fused__euclidean_dist_33,"ax",@progbits
	.align	128
        .global         triton_poi_fused__euclidean_dist_33
        .type           triton_poi_fused__euclidean_dist_33,@function
        .size           triton_poi_fused__euclidean_dist_33,(.L_x_1 - triton_poi_fused__euclidean_dist_33)
        .other          triton_poi_fused__euclidean_dist_33,@"STO_CUDA_ENTRY STV_DEFAULT"
triton_poi_fused__euclidean_dist_33:
.text.triton_poi_fused__euclidean_dist_33:
[----:B------:R-:W0:Y:S02]  /*0000*/  LDC R1, c[0x0][0x28] ;  /* 0x00000a00ff017b82 */ /* 0x000e240000000800 */
[----:B------:R-:W1:Y:S01]  /*0010*/  S2R R0, SR_TID.X ;  /* 0x0000000000007919 */ /* 0x000e620000002100 */
[----:B------:R-:W2:Y:S01]  /*0020*/  LDC.64 R2, c[0x0][0x210] ;  /* 0x00008400ff027b82 */ /* 0x000ea20000000a00 */
[----:B------:R-:W-:Y:S01]  /*0030*/  IMAD.MOV.U32 R6, RZ, RZ, RZ ;  /* 0x000000ffff067224 */ /* 0x000fe200078e00ff */
[----:B------:R-:W-:Y:S01]  /*0040*/  ULDC.64 UR4, c[0x0][0x208] ;  /* 0x0000820000047ab9 */ /* 0x000fe20000000a00 */
[----:B------:R-:W3:Y:S01]  /*0050*/  S2R R9, SR_CTAID.X ;  /* 0x0000000000097919 */ /* 0x000ee20000002500 */
[----:B------:R-:W-:Y:S01]  /*0060*/  IMAD.MOV.U32 R10, RZ, RZ, RZ ;  /* 0x000000ffff0a7224 */ /* 0x000fe200078e00ff */
[----:B-1----:R-:W-:-:S05]  /*0070*/  LOP3.LUT R0, R0, 0x1f, RZ, 0xc0, !PT ;  /* 0x0000001f00007812 */ /* 0x002fca00078ec0ff */
[----:B---3--:R-:W-:-:S04]  /*0080*/  IMAD R9, R9, 0x20, R0 ;  /* 0x0000002009097824 */ /* 0x008fc800078e0200 */
[----:B------:R-:W-:-:S05]  /*0090*/  IMAD.HI R0, R9, 0x2aaaaaab, RZ ;  /* 0x2aaaaaab09007827 */ /* 0x000fca00078e02ff */
[----:B------:R-:W-:-:S05]  /*00a0*/  LEA.HI R0, R0, R0, RZ, 0x1 ;  /* 0x0000000000007211 */ /* 0x000fca00078f08ff */
[C---:B------:R-:W-:Y:S02]  /*00b0*/  IMAD R8, R0.reuse, -0x6, R9 ;  /* 0xfffffffa00087824 */ /* 0x040fe400078e0209 */
[----:B------:R-:W-:-:S03]  /*00c0*/  IMAD.SHL.U32 R7, R0, 0x4, RZ ;  /* 0x0000000400077824 */ /* 0x000fc600078e00ff */
[----:B------:R-:W-:Y:S01]  /*00d0*/  ISETP.GT.AND P2, PT, R8, 0x4, PT ;  /* 0x000000040800780c */ /* 0x000fe20003f44270 */
[----:B--2---:R-:W-:-:S03]  /*00e0*/  IMAD.WIDE R4, R7, 0x4, R2 ;  /* 0x0000000407047825 */ /* 0x004fc600078e0202 */
[----:B------:R-:W-:Y:S02]  /*00f0*/  ISETP.LT.AND P3, PT, R9, 0x18, P2 ;  /* 0x000000180900780c */ /* 0x000fe40001761270 */
[----:B------:R-:W-:Y:S02]  /*0100*/  CS2R R12, SRZ ;  /* 0x00000000000c7805 */ /* 0x000fe4000001ff00 */
[----:B------:R-:W-:-:S09]  /*0110*/  ISETP.GE.AND P1, PT, R8, 0x4, PT ;  /* 0x000000040800780c */ /* 0x000fd20003f26270 */
[----:B------:R-:W2:Y:S04]  /*0120*/  @P3 LDG.E.EL R6, desc[UR4][R4.64+0x4] ;  /* 0x0000040404063981 */ /* 0x000ea8000c2e1900 */
[----:B------:R-:W3:Y:S01]  /*0130*/  @P3 LDG.E.EL R10, desc[UR4][R4.64] ;  /* 0x00000004040a3981 */ /* 0x000ee2000c2e1900 */
[----:B------:R-:W-:-:S03]  /*0140*/  ISETP.LT.AND P0, PT, R9, 0x18, !P1 ;  /* 0x000000180900780c */ /* 0x000fc60004f01270 */
[----:B------:R-:W4:Y:S01]  /*0150*/  @P3 LDG.E.EL R12, desc[UR4][R4.64+0x8] ;  /* 0x00000804040c3981 */ /* 0x000f22000c2e1900 */
[----:B------:R-:W-:-:S03]  /*0160*/  IMAD.IADD R7, R8, 0x1, R7 ;  /* 0x0000000108077824 */ /* 0x000fc600078e0207 */
[----:B------:R-:W5:Y:S01]  /*0170*/  @P3 LDG.E.EL R13, desc[UR4][R4.64+0xc] ;  /* 0x00000c04040d3981 */ /* 0x000f62000c2e1900 */
[----:B------:R-:W-:Y:S02]  /*0180*/  IMAD.MOV.U32 R0, RZ, RZ, RZ ;  /* 0x000000ffff007224 */ /* 0x000fe400078e00ff */
[----:B------:R-:W-:-:S05]  /*0190*/  IMAD.WIDE R2, R7, 0x4, R2 ;  /* 0x0000000407027825 */ /* 0x000fca00078e0202 */
[----:B------:R-:W5:Y:S01]  /*01a0*/  @P0 LDG.E.EL R0, desc[UR4][R2.64] ;  /* 0x0000000402000981 */ /* 0x000f62000c2e1900 */
[----:B------:R-:W-:Y:S02]  /*01b0*/  ISETP.GE.AND P4, PT, R9, 0x18, PT ;  /* 0x000000180900780c */ /* 0x000fe40003f86270 */
[----:B--2---:R-:W-:Y:S02]  /*01c0*/  SEL R11, R6, RZ, P3 ;  /* 0x000000ff060b7207 */ /* 0x004fe40001800000 */
[----:B------:R-:W1:Y:S01]  /*01d0*/  LDC.64 R6, c[0x0][0x218] ;  /* 0x00008600ff067b82 */ /* 0x000e620000000a00 */
[----:B---3--:R-:W-:Y:S02]  /*01e0*/  SEL R10, R10, RZ, P3 ;  /* 0x000000ff0a0a7207 */ /* 0x008fe40001800000 */
[----:B------:R-:W-:Y:S01]  /*01f0*/  FMUL R11, R11, R11 ;  /* 0x0000000b0b0b7220 */ /* 0x000fe20000400000 */
[----:B----4-:R-:W-:-:S03]  /*0200*/  SEL R12, R12, RZ, P3 ;  /* 0x000000ff0c0c7207 */ /* 0x010fc60001800000 */
[----:B------:R-:W-:Y:S01]  /*0210*/  FFMA R11, R10, R10, R11 ;  /* 0x0000000a0a0b7223 */ /* 0x000fe2000000000b */
[----:B-----5:R-:W-:-:S03]  /*0220*/  SEL R13, R13, RZ, P3 ;  /* 0x000000ff0d0d7207 */ /* 0x020fc60001800000 */
[----:B------:R-:W-:Y:S01]  /*0230*/  FFMA R12, R12, R12, R11 ;  /* 0x0000000c0c0c7223 */ /* 0x000fe2000000000b */
[----:B------:R-:W-:-:S03]  /*0240*/  ISETP.NE.AND P3, PT, R8, 0x4, PT ;  /* 0x000000040800780c */ /* 0x000fc60003f65270 */
[----:B------:R-:W-:Y:S01]  /*0250*/  FFMA R13, R13, R13, R12 ;  /* 0x0000000d0d0d7223 */ /* 0x000fe2000000000c */
[----:B------:R-:W-:-:S04]  /*0260*/  SEL R5, R0, RZ, P0 ;  /* 0x000000ff00057207 */ /* 0x000fc80000000000 */
[----:B------:R-:W-:Y:S01]  /*0270*/  SEL R13, R13, RZ, P2 ;  /* 0x000000ff0d0d7207 */ /* 0x000fe20001000000 */
[----:B-1----:R-:W-:-:S03]  /*0280*/  IMAD.WIDE R2, R9, 0x4, R6 ;  /* 0x0000000409027825 */ /* 0x002fc600078e0206 */
[----:B------:R-:W-:Y:S01]  /*0290*/  @P1 SEL R5, R13, 0x3f800000, P3 ;  /* 0x3f8000000d051807 */ /* 0x000fe20001800000 */
[----:B------:R-:W-:Y:S06]  /*02a0*/  @P4 EXIT ;  /* 0x000000000000494d */ /* 0x000fec0003800000 */
[----:B------:R-:W-:Y:S01]  /*02b0*/  STG.E desc[UR4][R2.64], R5 ;  /* 0x0000000502007986 */ /* 0x000fe2000c101904 */
[----:B------:R-:W-:Y:S05]  /*02c0*/  EXIT ;  /* 0x000000000000794d */ /* 0x000fea0003800000 */
.L_x_0:
[----:B------:R-:W-:-:S00]  /*02d0*/  BRA `(.L_x_0) ;  /* 0xfffffffc00fc7947 */ /* 0x000fc0000383ffff */
[----:B------:R-:W-:-:S00]  /*02e0*/  NOP ;  /* 0x0000000000007918 */ /* 0x000fc00000000000 */
        /* <DEDUP_REMOVED lines=9> */
.L_x_1:


//--------------------- .nv.constant0.triton_poi_fused__euclidean_dist_33 --------------------------
	.section	.nv.constant0.triton_poi_fused__euclidean_dist_33,"a",@progbits
	.sectionflags	@""
	.align	4
.nv.constant0.triton_poi_fused__euclidean_dist_33:
	.zero		548
